	.headerflags	@"EF_CUDA_TEXMODE_UNIFIED EF_CUDA_64BIT_ADDRESS EF_CUDA_ACCELERATORS EF_CUDA_SM90 EF_CUDA_VIRTUAL_SM(EF_CUDA_SM90)"
	.elftype	@"ET_EXEC"


//--------------------- .nv.info                  --------------------------
	.section	.nv.info,"",@"SHT_CUDA_INFO"
	.align	4


	//----- nvinfo : EIATTR_REGCOUNT
	.align		4
        /*0000*/ 	.byte	0x04, 0x2f
        /*0002*/ 	.short	(.L_1 - .L_0)
	.align		4
.L_0:
        /*0004*/ 	.word	index@(triton_poi_fused_bmm_mul_transpose_4)
        /*0008*/ 	.word	0x0000000e


	//----- nvinfo : EIATTR_MIN_STACK_SIZE
	.align		4
.L_1:
        /*000c*/ 	.byte	0x04, 0x12
        /*000e*/ 	.short	(.L_3 - .L_2)
	.align		4
.L_2:
        /*0010*/ 	.word	index@(triton_poi_fused_bmm_mul_transpose_4)
        /*0014*/ 	.word	0x00000000


	//----- nvinfo : EIATTR_FRAME_SIZE
	.align		4
.L_3:
        /*0018*/ 	.byte	0x04, 0x11
        /*001a*/ 	.short	(.L_5 - .L_4)
	.align		4
.L_4:
        /*001c*/ 	.word	index@(triton_poi_fused_bmm_mul_transpose_4)
        /*0020*/ 	.word	0x00000000


	//----- nvinfo : EIATTR_MIN_STACK_SIZE
	.align		4
.L_5:
        /*0024*/ 	.byte	0x04, 0x12
        /*0026*/ 	.short	(.L_7 - .L_6)
	.align		4
.L_6:
        /*0028*/ 	.word	index@(triton_poi_fused_bmm_mul_transpose_4)
        /*002c*/ 	.word	0x00000000
.L_7:


//--------------------- .nv.info.triton_poi_fused_bmm_mul_transpose_4 --------------------------
	.section	.nv.info.triton_poi_fused_bmm_mul_transpose_4,"",@"SHT_CUDA_INFO"
	.sectionflags	@""
	.align	4


	//----- nvinfo : EIATTR_CUDA_API_VERSION
	.align		4
        /*0000*/ 	.byte	0x04, 0x37
        /*0002*/ 	.short	(.L_9 - .L_8)
.L_8:
        /*0004*/ 	.word	0x0000007c


	//----- nvinfo : EIATTR_KPARAM_INFO
	.align		4
.L_9:
        /*0008*/ 	.byte	0x04, 0x17
        /*000a*/ 	.short	(.L_11 - .L_10)
.L_10:
        /*000c*/ 	.word	0x00000000
        /*0010*/ 	.short	0x0003
        /*0012*/ 	.short	0x0018
        /*0014*/ 	.byte	0x00, 0xf0, 0x11, 0x00


	//----- nvinfo : EIATTR_KPARAM_INFO
	.align		4
.L_11:
        /*0018*/ 	.byte	0x04, 0x17
        /*001a*/ 	.short	(.L_13 - .L_12)
.L_12:
        /*001c*/ 	.word	0x00000000
        /*0020*/ 	.short	0x0002
        /*0022*/ 	.short	0x0010
        /*0024*/ 	.byte	0x00, 0xf4, 0x21, 0x00


	//----- nvinfo : EIATTR_KPARAM_INFO
	.align		4
.L_13:
        /*0028*/ 	.byte	0x04, 0x17
        /*002a*/ 	.short	(.L_15 - .L_14)
.L_14:
        /*002c*/ 	.word	0x00000000
        /*0030*/ 	.short	0x0001
        /*0032*/ 	.short	0x0008
        /*0034*/ 	.byte	0x00, 0xf4, 0x21, 0x00


	//----- nvinfo : EIATTR_KPARAM_INFO
	.align		4
.L_15:
        /*0038*/ 	.byte	0x04, 0x17
        /*003a*/ 	.short	(.L_17 - .L_16)
.L_16:
        /*003c*/ 	.word	0x00000000
        /*0040*/ 	.short	0x0000
        /*0042*/ 	.short	0x0000
        /*0044*/ 	.byte	0x00, 0xf4, 0x21, 0x00


	//----- nvinfo : EIATTR_SPARSE_MMA_MASK
	.align		4
.L_17:
        /*0048*/ 	.byte	0x03, 0x50
        /*004a*/ 	.short	0x0000


	//----- nvinfo : EIATTR_MAXREG_COUNT
	.align		4
        /*004c*/ 	.byte	0x03, 0x1b
        /*004e*/ 	.short	0x00ff


	//----- nvinfo : EIATTR_EXIT_INSTR_OFFSETS
	.align		4
        /*0050*/ 	.byte	0x04, 0x1c
        /*0052*/ 	.short	(.L_19 - .L_18)


	//   ....[0]....
.L_18:
        /*0054*/ 	.word	0x00000150


	//   ....[1]....
        /*0058*/ 	.word	0x00000170


	//----- nvinfo : EIATTR_REQNTID
	.align		4
.L_19:
        /*005c*/ 	.byte	0x04, 0x10
        /*005e*/ 	.short	(.L_21 - .L_20)
.L_20:
        /*0060*/ 	.word	0x00000020
        /*0064*/ 	.word	0x00000001
        /*0068*/ 	.word	0x00000001


	//----- nvinfo : EIATTR_CRS_STACK_SIZE
	.align		4
.L_21:
        /*006c*/ 	.byte	0x04, 0x1e
        /*006e*/ 	.short	(.L_23 - .L_22)
.L_22:
        /*0070*/ 	.word	0x00000000


	//----- nvinfo : EIATTR_CBANK_PARAM_SIZE
	.align		4
.L_23:
        /*0074*/ 	.byte	0x03, 0x19
        /*0076*/ 	.short	0x001c


	//----- nvinfo : EIATTR_PARAM_CBANK
	.align		4
        /*0078*/ 	.byte	0x04, 0x0a
        /*007a*/ 	.short	(.L_25 - .L_24)
	.align		4
.L_24:
        /*007c*/ 	.word	index@(.nv.constant0.triton_poi_fused_bmm_mul_transpose_4)
        /*0080*/ 	.short	0x0210
        /*0082*/ 	.short	0x001c


	//----- nvinfo : EIATTR_SW_WAR
	.align		4
.L_25:
        /*0084*/ 	.byte	0x04, 0x36
        /*0086*/ 	.short	(.L_27 - .L_26)
.L_26:
        /*0088*/ 	.word	0x00000008
.L_27:


//--------------------- .nv.callgraph             --------------------------
	.section	.nv.callgraph,"",@"SHT_CUDA_CALLGRAPH"
	.align	4
	.sectionentsize	8
	.align		4
        /*0000*/ 	.word	0x00000000
	.align		4
        /*0004*/ 	.word	0xffffffff
	.align		4
        /*0008*/ 	.word	0x00000000
	.align		4
        /*000c*/ 	.word	0xfffffffe
	.align		4
        /*0010*/ 	.word	0x00000000
	.align		4
        /*0014*/ 	.word	0xfffffffd
	.align		4
        /*0018*/ 	.word	0x00000000
	.align		4
        /*001c*/ 	.word	0xfffffffc


//--------------------- .text.triton_poi_fused_bmm_mul_transpose_4 --------------------------
	.section	.text.triton_poi_fused_bmm_mul_transpose_4,"ax",@progbits
	.align	128
        .global         triton_poi_fused_bmm_mul_transpose_4
        .type           triton_poi_fused_bmm_mul_transpose_4,@function
        .size           triton_poi_fused_bmm_mul_transpose_4,(.L_x_3 - triton_poi_fused_bmm_mul_transpose_4)
        .other          triton_poi_fused_bmm_mul_transpose_4,@"STO_CUDA_ENTRY STV_DEFAULT"
triton_poi_fused_bmm_mul_transpose_4:
.text.triton_poi_fused_bmm_mul_transpose_4:
[----:B------:R-:W0:Y:S02]  /*0000*/  LDC R1, c[0x0][0x28] ;  /* 0x00000a00ff017b82 */ /* 0x000e240000000800 */
[----:B------:R-:W1:Y:S01]  /*0010*/  S2R R0, SR_TID.X ;  /* 0x0000000000007919 */ /* 0x000e620000002100 */
[----:B------:R-:W2:Y:S01]  /*0020*/  LDC.64 R4, c[0x0][0x218] ;  /* 0x00008600ff047b82 */ /* 0x000ea20000000a00 */
[----:B------:R-:W-:Y:S01]  /*0030*/  ULDC.64 UR4, c[0x0][0x208] ;  /* 0x0000820000047ab9 */ /* 0x000fe20000000a00 */
[----:B------:R-:W-:Y:S01]  /*0040*/  BSSY B0, `(.L_x_0) ;  /* 0x000000f000007945 */ /* 0x000fe20003800000 */
[----:B------:R-:W3:Y:S05]  /*0050*/  S2R R9, SR_CTAID.X ;  /* 0x0000000000097919 */ /* 0x000eea0000002500 */
[----:B------:R-:W4:Y:S08]  /*0060*/  LDC.64 R6, c[0x0][0x220] ;  /* 0x00008800ff067b82 */ /* 0x000f300000000a00 */
[----:B------:R-:W5:Y:S01]  /*0070*/  LDC.64 R2, c[0x0][0x210] ;  /* 0x00008400ff027b82 */ /* 0x000f620000000a00 */
[----:B-1----:R-:W-:-:S04]  /*0080*/  SHF.L.U32 R0, R0, 0x1, RZ ;  /* 0x0000000100007819 */ /* 0x002fc800000006ff */
[----:B------:R-:W-:-:S04]  /*0090*/  LOP3.LUT R0, R0, 0x3e, RZ, 0xc0, !PT ;  /* 0x0000003e00007812 */ /* 0x000fc800078ec0ff */
[----:B---3--:R-:W-:-:S04]  /*00a0*/  LEA R9, R9, R0, 0x6 ;  /* 0x0000000009097211 */ /* 0x008fc800078e30ff */
[C---:B------:R-:W-:Y:S01]  /*00b0*/  ISETP.GE.AND P0, PT, R9.reuse, 0x40, PT ;  /* 0x000000400900780c */ /* 0x040fe20003f06270 */
[----:B--2---:R-:W-:Y:S01]  /*00c0*/  IMAD.WIDE R4, R9, 0x4, R4 ;  /* 0x0000000409047825 */ /* 0x004fe200078e0204 */
[----:B------:R-:W-:-:S03]  /*00d0*/  IADD3 R11, R9, 0x40, RZ ;  /* 0x00000040090b7810 */ /* 0x000fc60007ffe0ff */
[----:B----4-:R-:W-:Y:S01]  /*00e0*/  IMAD.WIDE R6, R9, 0x4, R6 ;  /* 0x0000000409067825 */ /* 0x010fe200078e0206 */
[----:B------:R-:W-:-:S03]  /*00f0*/  CS2R R8, SRZ ;  /* 0x0000000000087805 */ /* 0x000fc6000001ff00 */
[----:B-----5:R-:W-:-:S04]  /*0100*/  IMAD.WIDE R2, R11, 0x4, R2 ;  /* 0x000000040b027825 */ /* 0x020fc800078e0202 */
[----:B------:R-:W-:Y:S05]  /*0110*/  @P0 BRA `(.L_x_1) ;  /* 0x0000000000040947 */ /* 0x000fea0003800000 */
[----:B------:R1:W5:Y:S02]  /*0120*/  LDG.E.64 R8, desc[UR4][R2.64] ;  /* 0x0000000402087981 */ /* 0x000364000c1e1b00 */
.L_x_1:
[----:B------:R-:W-:Y:S05]  /*0130*/  BSYNC B0 ;  /* 0x0000000000007941 */ /* 0x000fea0003800000 */
.L_x_0:
[----:B-----5:R2:W-:Y:S01]  /*0140*/  @!P0 STG.E.64 desc[UR4][R4.64], R8 ;  /* 0x0000000804008986 */ /* 0x0205e2000c101b04 */
[----:B------:R-:W-:Y:S05]  /*0150*/  @P0 EXIT ;  /* 0x000000000000094d */ /* 0x000fea0003800000 */
[----:B------:R-:W-:Y:S01]  /*0160*/  STG.E.64 desc[UR4][R6.64], R8 ;  /* 0x0000000806007986 */ /* 0x000fe2000c101b04 */
[----:B------:R-:W-:Y:S05]  /*0170*/  EXIT ;  /* 0x000000000000794d */ /* 0x000fea0003800000 */
.L_x_2:
[----:B------:R-:W-:-:S00]  /*0180*/  BRA `(.L_x_2) ;  /* 0xfffffffc00fc7947 */ /* 0x000fc0000383ffff */
[----:B------:R-:W-:-:S00]  /*0190*/  NOP ;  /* 0x0000000000007918 */ /* 0x000fc00000000000 */
        /* <DEDUP_REMOVED lines=14> */
.L_x_3:


//--------------------- .nv.constant0.triton_poi_fused_bmm_mul_transpose_4 --------------------------
	.section	.nv.constant0.triton_poi_fused_bmm_mul_transpose_4,"a",@progbits
	.sectionflags	@""
	.align	4
.nv.constant0.triton_poi_fused_bmm_mul_transpose_4:
	.zero		556
